//
// Generated by NVIDIA NVVM Compiler
//
// Compiler Build ID: CL-36424714
// Cuda compilation tools, release 13.0, V13.0.88
// Based on NVVM 20.0.0
//

.version 9.0
.target sm_100
.address_size 64

	// .globl	_Z13kernelMaximumPfS_ii

.visible .entry _Z13kernelMaximumPfS_ii(
	.param .u64 .ptr .align 1 _Z13kernelMaximumPfS_ii_param_0,
	.param .u64 .ptr .align 1 _Z13kernelMaximumPfS_ii_param_1,
	.param .u32 _Z13kernelMaximumPfS_ii_param_2,
	.param .u32 _Z13kernelMaximumPfS_ii_param_3
)
{
	.reg .pred 	%p<6>;
	.reg .b32 	%r<9>;
	.reg .b32 	%f<5>;
	.reg .b64 	%rd<11>;

	ld.param.u64 	%rd4, [_Z13kernelMaximumPfS_ii_param_0];
	ld.param.u64 	%rd5, [_Z13kernelMaximumPfS_ii_param_1];
	ld.param.u32 	%r5, [_Z13kernelMaximumPfS_ii_param_2];
	ld.param.u32 	%r6, [_Z13kernelMaximumPfS_ii_param_3];
	mov.u32 	%r7, %tid.x;
	add.s32 	%r1, %r5, %r7;
	shr.s32 	%r8, %r6, 1;
	setp.lt.s32 	%p1, %r8, 1;
	@%p1 bra 	$L__BB0_8;
	cvta.to.global.u64 	%rd6, %rd4;
	cvta.to.global.u64 	%rd7, %rd5;
	mul.wide.s32 	%rd8, %r1, 4;
	add.s64 	%rd1, %rd6, %rd8;
	add.s64 	%rd2, %rd7, %rd8;
$L__BB0_2:
	mov.u32 	%r3, %r8;
	bar.sync 	0;
	setp.ge.s32 	%p2, %r1, %r3;
	@%p2 bra 	$L__BB0_7;
	ld.global.f32 	%f3, [%rd1];
	mul.wide.u32 	%rd3, %r3, 4;
	add.s64 	%rd9, %rd1, %rd3;
	ld.global.f32 	%f1, [%rd9];
	setp.geu.f32 	%p3, %f3, %f1;
	@%p3 bra 	$L__BB0_5;
	st.global.f32 	[%rd1], %f1;
$L__BB0_5:
	ld.global.f32 	%f4, [%rd2];
	add.s64 	%rd10, %rd2, %rd3;
	ld.global.f32 	%f2, [%rd10];
	setp.geu.f32 	%p4, %f4, %f2;
	@%p4 bra 	$L__BB0_7;
	st.global.f32 	[%rd2], %f2;
$L__BB0_7:
	shr.u32 	%r8, %r3, 1;
	setp.gt.u32 	%p5, %r3, 1;
	@%p5 bra 	$L__BB0_2;
$L__BB0_8:
	ret;

}


// ===== COMPILED SASS (sm_100) =====

	.target	sm_100

	.elftype	@"ET_EXEC"


//--------------------- .note.nv.tkinfo           --------------------------
	.section	.note.nv.tkinfo,"",@"SHT_NOTE"
	.sectionflags	@"SHF_NOTE_NV_TKINFO"
	.tkinfo
        /*0018*/ 	.word	0x00000002
        /*0030*/ 	.string	""
        /*0030*/ 	.string	"ptxas"
        /*0030*/ 	.string	"Cuda compilation tools, release 13.0, V13.0.88"
        /*0030*/ 	.string	"Build cuda_13.0.r13.0/compiler.36424714_0"
        /*0030*/ 	.string	"-arch sm_100 -m 64 "



//--------------------- .note.nv.cuinfo           --------------------------
	.section	.note.nv.cuinfo,"",@"SHT_NOTE"
	.sectionflags	@"SHF_NOTE_NV_CUINFO"
        /*0018*/ 	.short	0x0002
        /*001a*/ 	.short	0x0064
        /*001c*/ 	.short	0x0082
	.zero		2


//--------------------- .nv.info                  --------------------------
	.section	.nv.info,"",@"SHT_CUDA_INFO"
	.align	4


	//----- nvinfo : EIATTR_REGCOUNT
	.align		4
        /*0000*/ 	.byte	0x04, 0x2f
        /*0002*/ 	.short	(.L_1 - .L_0)
	.align		4
.L_0:
        /*0004*/ 	.word	index@(_Z13kernelMaximumPfS_ii)
        /*0008*/ 	.word	0x0000000e


	//----- nvinfo : EIATTR_FRAME_SIZE
	.align		4
.L_1:
        /*000c*/ 	.byte	0x04, 0x11
        /*000e*/ 	.short	(.L_3 - .L_2)
	.align		4
.L_2:
        /*0010*/ 	.word	index@(_Z13kernelMaximumPfS_ii)
        /*0014*/ 	.word	0x00000000


	//----- nvinfo : EIATTR_MIN_STACK_SIZE
	.align		4
.L_3:
        /*0018*/ 	.byte	0x04, 0x12
        /*001a*/ 	.short	(.L_5 - .L_4)
	.align		4
.L_4:
        /*001c*/ 	.word	index@(_Z13kernelMaximumPfS_ii)
        /*0020*/ 	.word	0x00000000
.L_5:


//--------------------- .nv.compat                --------------------------
	.section	.nv.compat,"",@"SHT_CUDA_COMPAT_INFO"
	.align	4
        /*0000*/ 	.byte	0x02, 0x09, 0x00, 0x00, 0x02, 0x02, 0x01, 0x00, 0x02, 0x05, 0x05, 0x00, 0x03, 0x07, 0x01, 0x01
        /*0010*/ 	.byte	0x02, 0x03, 0x00, 0x00, 0x02, 0x06, 0x01, 0x00, 0x04, 0x0b, 0x08, 0x00, 0x09, 0x00, 0x00, 0x00
        /*0020*/ 	.byte	0x00, 0x00, 0x00, 0x00


//--------------------- .nv.info._Z13kernelMaximumPfS_ii --------------------------
	.section	.nv.info._Z13kernelMaximumPfS_ii,"",@"SHT_CUDA_INFO"
	.sectionflags	@""
	.align	4


	//----- nvinfo : EIATTR_CUDA_API_VERSION
	.align		4
        /*0000*/ 	.byte	0x04, 0x37
        /*0002*/ 	.short	(.L_7 - .L_6)
.L_6:
        /*0004*/ 	.word	0x00000082


	//----- nvinfo : EIATTR_KPARAM_INFO
	.align		4
.L_7:
        /*0008*/ 	.byte	0x04, 0x17
        /*000a*/ 	.short	(.L_9 - .L_8)
.L_8:
        /*000c*/ 	.word	0x00000000
        /*0010*/ 	.short	0x0003
        /*0012*/ 	.short	0x0014
        /*0014*/ 	.byte	0x00, 0xf0, 0x11, 0x00


	//----- nvinfo : EIATTR_KPARAM_INFO
	.align		4
.L_9:
        /*0018*/ 	.byte	0x04, 0x17
        /*001a*/ 	.short	(.L_11 - .L_10)
.L_10:
        /*001c*/ 	.word	0x00000000
        /*0020*/ 	.short	0x0002
        /*0022*/ 	.short	0x0010
        /*0024*/ 	.byte	0x00, 0xf0, 0x11, 0x00


	//----- nvinfo : EIATTR_KPARAM_INFO
	.align		4
.L_11:
        /*0028*/ 	.byte	0x04, 0x17
        /*002a*/ 	.short	(.L_13 - .L_12)
.L_12:
        /*002c*/ 	.word	0x00000000
        /*0030*/ 	.short	0x0001
        /*0032*/ 	.short	0x0008
        /*0034*/ 	.byte	0x00, 0xf5, 0x21, 0x00


	//----- nvinfo : EIATTR_KPARAM_INFO
	.align		4
.L_13:
        /*0038*/ 	.byte	0x04, 0x17
        /*003a*/ 	.short	(.L_15 - .L_14)
.L_14:
        /*003c*/ 	.word	0x00000000
        /*0040*/ 	.short	0x0000
        /*0042*/ 	.short	0x0000
        /*0044*/ 	.byte	0x00, 0xf5, 0x21, 0x00


	//----- nvinfo : EIATTR_SPARSE_MMA_MASK
	.align		4
.L_15:
        /*0048*/ 	.byte	0x03, 0x50
        /*004a*/ 	.short	0x0000


	//----- nvinfo : EIATTR_MAXREG_COUNT
	.align		4
        /*004c*/ 	.byte	0x03, 0x1b
        /*004e*/ 	.short	0x00ff


	//----- nvinfo : EIATTR_NUM_BARRIERS
	.align		4
        /*0050*/ 	.byte	0x02, 0x4c
        /*0052*/ 	.byte	0x01
	.zero		1


	//----- nvinfo : EIATTR_MERCURY_ISA_VERSION
	.align		4
        /*0054*/ 	.byte	0x03, 0x5f
        /*0056*/ 	.short	0x0101


	//----- nvinfo : EIATTR_VRC_CTA_INIT_COUNT
	.align		4
        /*0058*/ 	.byte	0x02, 0x4a
	.zero		1
	.zero		1


	//----- nvinfo : EIATTR_EXIT_INSTR_OFFSETS
	.align		4
        /*005c*/ 	.byte	0x04, 0x1c
        /*005e*/ 	.short	(.L_17 - .L_16)


	//   ....[0]....
.L_16:
        /*0060*/ 	.word	0x00000050


	//   ....[1]....
        /*0064*/ 	.word	0x000001f0


	//----- nvinfo : EIATTR_CRS_STACK_SIZE
	.align		4
.L_17:
        /*0068*/ 	.byte	0x04, 0x1e
        /*006a*/ 	.short	(.L_19 - .L_18)
.L_18:
        /*006c*/ 	.word	0x00000000


	//----- nvinfo : EIATTR_CBANK_PARAM_SIZE
	.align		4
.L_19:
        /*0070*/ 	.byte	0x03, 0x19
        /*0072*/ 	.short	0x0018


	//----- nvinfo : EIATTR_PARAM_CBANK
	.align		4
        /*0074*/ 	.byte	0x04, 0x0a
        /*0076*/ 	.short	(.L_21 - .L_20)
	.align		4
.L_20:
        /*0078*/ 	.word	index@(.nv.constant0._Z13kernelMaximumPfS_ii)
        /*007c*/ 	.short	0x0380
        /*007e*/ 	.short	0x0018


	//----- nvinfo : EIATTR_SW_WAR
	.align		4
.L_21:
        /*0080*/ 	.byte	0x04, 0x36
        /*0082*/ 	.short	(.L_23 - .L_22)
.L_22:
        /*0084*/ 	.word	0x00000008
.L_23:


//--------------------- .nv.callgraph             --------------------------
	.section	.nv.callgraph,"",@"SHT_CUDA_CALLGRAPH"
	.align	4
	.sectionentsize	8
	.align		4
        /*0000*/ 	.word	0x00000000
	.align		4
        /*0004*/ 	.word	0xffffffff
	.align		4
        /*0008*/ 	.word	0x00000000
	.align		4
        /*000c*/ 	.word	0xfffffffe
	.align		4
        /*0010*/ 	.word	0x00000000
	.align		4
        /*0014*/ 	.word	0xfffffffd
	.align		4
        /*0018*/ 	.word	0x00000000
	.align		4
        /*001c*/ 	.word	0xfffffffc


//--------------------- .text._Z13kernelMaximumPfS_ii --------------------------
	.section	.text._Z13kernelMaximumPfS_ii,"ax",@progbits
	.align	128
        .global         _Z13kernelMaximumPfS_ii
        .type           _Z13kernelMaximumPfS_ii,@function
        .size           _Z13kernelMaximumPfS_ii,(.L_x_4 - _Z13kernelMaximumPfS_ii)
        .other          _Z13kernelMaximumPfS_ii,@"STO_CUDA_ENTRY STV_DEFAULT"
_Z13kernelMaximumPfS_ii:
.text._Z13kernelMaximumPfS_ii:
[----:B------:R-:W-:Y:S08]  /*0000*/  LDC R1, c[0x0][0x37c] ;  /* 0x0000df00ff017b82 */ /* 0x000ff00000000800 */
[----:B------:R-:W0:Y:S01]  /*0010*/  LDC.64 R6, c[0x0][0x390] ;  /* 0x0000e400ff067b82 */ /* 0x000e220000000a00 */
[----:B------:R-:W1:Y:S01]  /*0020*/  S2R R11, SR_TID.X ;  /* 0x00000000000b7919 */ /* 0x000e620000002100 */
[----:B0-----:R-:W-:-:S04]  /*0030*/  SHF.R.S32.HI R0, RZ, 0x1, R7 ;  /* 0x00000001ff007819 */ /* 0x001fc80000011407 */
[----:B------:R-:W-:-:S13]  /*0040*/  ISETP.GE.AND P0, PT, R0, 0x1, PT ;  /* 0x000000010000780c */ /* 0x000fda0003f06270 */
[----:B-1----:R-:W-:Y:S05]  /*0050*/  @!P0 EXIT ;  /* 0x000000000000894d */ /* 0x002fea0003800000 */
[----:B------:R-:W0:Y:S01]  /*0060*/  LDC.64 R2, c[0x0][0x380] ;  /* 0x0000e000ff027b82 */ /* 0x000e220000000a00 */
[----:B------:R-:W-:Y:S01]  /*0070*/  IMAD.IADD R11, R11, 0x1, R6 ;  /* 0x000000010b0b7824 */ /* 0x000fe200078e0206 */
[----:B------:R-:W1:Y:S06]  /*0080*/  LDCU.64 UR4, c[0x0][0x358] ;  /* 0x00006b00ff0477ac */ /* 0x000e6c0008000a00 */
[----:B------:R-:W2:Y:S01]  /*0090*/  LDC.64 R4, c[0x0][0x388] ;  /* 0x0000e200ff047b82 */ /* 0x000ea20000000a00 */
[----:B0-----:R-:W-:-:S04]  /*00a0*/  IMAD.WIDE R2, R11, 0x4, R2 ;  /* 0x000000040b027825 */ /* 0x001fc800078e0202 */
[----:B-12---:R-:W-:-:S07]  /*00b0*/  IMAD.WIDE R4, R11, 0x4, R4 ;  /* 0x000000040b047825 */ /* 0x006fce00078e0204 */
.L_x_2:
[----:B------:R-:W-:Y:S01]  /*00c0*/  BAR.SYNC.DEFER_BLOCKING 0x0 ;  /* 0x0000000000007b1d */ /* 0x000fe20000010000 */
[----:B------:R-:W-:Y:S02]  /*00d0*/  ISETP.GE.AND P1, PT, R11, R0, PT ;  /* 0x000000000b00720c */ /* 0x000fe40003f26270 */
[----:B------:R-:W-:Y:S02]  /*00e0*/  ISETP.GT.U32.AND P0, PT, R0, 0x1, PT ;  /* 0x000000010000780c */ /* 0x000fe40003f04070 */
[----:B------:R-:W-:Y:S01]  /*00f0*/  SHF.R.U32.HI R10, RZ, 0x1, R0 ;  /* 0x00000001ff0a7819 */ /* 0x000fe20000011600 */
[----:B------:R-:W-:Y:S08]  /*0100*/  BSSY.RECONVERGENT B0, `(.L_x_0) ;  /* 0x000000c000007945 */ /* 0x000ff00003800200 */
[----:B0-----:R-:W-:Y:S05]  /*0110*/  @P1 BRA `(.L_x_1) ;  /* 0x0000000000281947 */ /* 0x001fea0003800000 */
[----:B------:R-:W-:Y:S01]  /*0120*/  IMAD.WIDE.U32 R6, R0, 0x4, R2 ;  /* 0x0000000400067825 */ /* 0x000fe200078e0002 */
[----:B------:R-:W2:Y:S05]  /*0130*/  LDG.E R8, desc[UR4][R2.64] ;  /* 0x0000000402087981 */ /* 0x000eaa000c1e1900 */
[----:B------:R-:W2:Y:S02]  /*0140*/  LDG.E R7, desc[UR4][R6.64] ;  /* 0x0000000406077981 */ /* 0x000ea4000c1e1900 */
[----:B--2---:R-:W-:Y:S01]  /*0150*/  FSETP.GEU.AND P1, PT, R8, R7, PT ;  /* 0x000000070800720b */ /* 0x004fe20003f2e000 */
[----:B------:R-:W-:-:S12]  /*0160*/  IMAD.WIDE.U32 R8, R0, 0x4, R4 ;  /* 0x0000000400087825 */ /* 0x000fd800078e0004 */
[----:B------:R0:W-:Y:S04]  /*0170*/  @!P1 STG.E desc[UR4][R2.64], R7 ;  /* 0x0000000702009986 */ /* 0x0001e8000c101904 */
[----:B------:R-:W2:Y:S04]  /*0180*/  LDG.E R9, desc[UR4][R8.64] ;  /* 0x0000000408097981 */ /* 0x000ea8000c1e1900 */
[----:B------:R-:W2:Y:S02]  /*0190*/  LDG.E R0, desc[UR4][R4.64] ;  /* 0x0000000404007981 */ /* 0x000ea4000c1e1900 */
[----:B--2---:R-:W-:-:S13]  /*01a0*/  FSETP.GEU.AND P1, PT, R0, R9, PT ;  /* 0x000000090000720b */ /* 0x004fda0003f2e000 */
[----:B------:R0:W-:Y:S02]  /*01b0*/  @!P1 STG.E desc[UR4][R4.64], R9 ;  /* 0x0000000904009986 */ /* 0x0001e4000c101904 */
.L_x_1:
[----:B------:R-:W-:Y:S05]  /*01c0*/  BSYNC.RECONVERGENT B0 ;  /* 0x0000000000007941 */ /* 0x000fea0003800200 */
.L_x_0:
[----:B------:R-:W-:Y:S01]  /*01d0*/  IMAD.MOV.U32 R0, RZ, RZ, R10 ;  /* 0x000000ffff007224 */ /* 0x000fe200078e000a */
[----:B------:R-:W-:Y:S06]  /*01e0*/  @P0 BRA `(.L_x_2) ;  /* 0xfffffffc00b40947 */ /* 0x000fec000383ffff */
[----:B------:R-:W-:Y:S05]  /*01f0*/  EXIT ;  /* 0x000000000000794d */ /* 0x000fea0003800000 */
.L_x_3:
[----:B------:R-:W-:-:S00]  /*0200*/  BRA `(.L_x_3) ;  /* 0xfffffffc00fc7947 */ /* 0x000fc0000383ffff */
[----:B------:R-:W-:-:S00]  /*0210*/  NOP ;  /* 0x0000000000007918 */ /* 0x000fc00000000000 */
        /* <DEDUP_REMOVED lines=14> */
.L_x_4:


//--------------------- .nv.shared.reserved.0     --------------------------
	.section	.nv.shared.reserved.0,"aw",@nobits
	.weak		__nv_reservedSMEM_offset_0_alias
	.size		__nv_reservedSMEM_offset_0_alias, 0, 64
	.other		__nv_reservedSMEM_offset_0_alias,@"STO_CUDA_RESERVED_SHARED STV_DEFAULT"
__nv_reservedSMEM_offset_0_alias:
	.zero		0
	.zero		64


//--------------------- .nv.constant0._Z13kernelMaximumPfS_ii --------------------------
	.section	.nv.constant0._Z13kernelMaximumPfS_ii,"a",@progbits
	.sectionflags	@""
	.align	4
.nv.constant0._Z13kernelMaximumPfS_ii:
	.zero		920


//--------------------- SYMBOLS --------------------------

	.type		.nv.reservedSmem.offset0,@object
	.size		.nv.reservedSmem.offset0,0x4
